//
// Generated by NVIDIA NVVM Compiler
//
// Compiler Build ID: CL-36424714
// Cuda compilation tools, release 13.0, V13.0.88
// Based on NVVM 20.0.0
//

.version 9.0
.target sm_100
.address_size 64

	// .globl	_Z14iteratePoissonPfS_S_

.visible .entry _Z14iteratePoissonPfS_S_(
	.param .u64 .ptr .align 1 _Z14iteratePoissonPfS_S__param_0,
	.param .u64 .ptr .align 1 _Z14iteratePoissonPfS_S__param_1,
	.param .u64 .ptr .align 1 _Z14iteratePoissonPfS_S__param_2
)
{
	.reg .pred 	%p<2>;
	.reg .b32 	%r<18>;
	.reg .b32 	%f<11>;
	.reg .b64 	%rd<17>;
	.reg .b64 	%fd<5>;

	ld.param.u64 	%rd1, [_Z14iteratePoissonPfS_S__param_0];
	ld.param.u64 	%rd2, [_Z14iteratePoissonPfS_S__param_1];
	ld.param.u64 	%rd3, [_Z14iteratePoissonPfS_S__param_2];
	mov.u32 	%r2, %ctaid.x;
	mov.u32 	%r3, %ntid.x;
	mov.u32 	%r4, %tid.x;
	mad.lo.s32 	%r5, %r2, %r3, %r4;
	mov.u32 	%r6, %ctaid.y;
	mov.u32 	%r7, %ntid.y;
	mov.u32 	%r8, %tid.y;
	mad.lo.s32 	%r9, %r6, %r7, %r8;
	shl.b32 	%r11, %r9, 7;
	add.s32 	%r1, %r11, %r5;
	add.s32 	%r12, %r5, -1;
	add.s32 	%r13, %r9, -1;
	max.u32 	%r14, %r12, %r13;
	setp.gt.u32 	%p1, %r14, 125;
	@%p1 bra 	$L__BB0_2;
	cvta.to.global.u64 	%rd4, %rd3;
	cvta.to.global.u64 	%rd5, %rd1;
	cvta.to.global.u64 	%rd6, %rd2;
	add.s32 	%r15, %r1, -128;
	add.s32 	%r16, %r1, 128;
	add.s32 	%r17, %r1, -1;
	mul.wide.u32 	%rd7, %r15, 4;
	add.s64 	%rd8, %rd4, %rd7;
	ld.global.f32 	%f1, [%rd8];
	mul.wide.u32 	%rd9, %r16, 4;
	add.s64 	%rd10, %rd4, %rd9;
	ld.global.f32 	%f2, [%rd10];
	add.f32 	%f3, %f1, %f2;
	mul.wide.u32 	%rd11, %r17, 4;
	add.s64 	%rd12, %rd4, %rd11;
	ld.global.f32 	%f4, [%rd12];
	add.f32 	%f5, %f3, %f4;
	mul.wide.u32 	%rd13, %r1, 4;
	add.s64 	%rd14, %rd4, %rd13;
	ld.global.f32 	%f6, [%rd14+4];
	add.f32 	%f7, %f5, %f6;
	mul.f32 	%f8, %f7, 0f3E800000;
	cvt.f64.f32 	%fd1, %f8;
	add.s64 	%rd15, %rd5, %rd13;
	ld.global.f32 	%f9, [%rd15];
	cvt.f64.f32 	%fd2, %f9;
	mul.f64 	%fd3, %fd2, 0d3FA4000000000000;
	fma.rn.f64 	%fd4, %fd3, 0d3FA4000000000000, %fd1;
	cvt.rn.f32.f64 	%f10, %fd4;
	add.s64 	%rd16, %rd6, %rd13;
	st.global.f32 	[%rd16], %f10;
$L__BB0_2:
	ret;

}


// ===== COMPILED SASS (sm_100) =====

	.target	sm_100

	.elftype	@"ET_EXEC"


//--------------------- .note.nv.tkinfo           --------------------------
	.section	.note.nv.tkinfo,"",@"SHT_NOTE"
	.sectionflags	@"SHF_NOTE_NV_TKINFO"
	.tkinfo
        /*0018*/ 	.word	0x00000002
        /*0030*/ 	.string	""
        /*0030*/ 	.string	"ptxas"
        /*0030*/ 	.string	"Cuda compilation tools, release 13.0, V13.0.88"
        /*0030*/ 	.string	"Build cuda_13.0.r13.0/compiler.36424714_0"
        /*0030*/ 	.string	"-arch sm_100 -m 64 "



//--------------------- .note.nv.cuinfo           --------------------------
	.section	.note.nv.cuinfo,"",@"SHT_NOTE"
	.sectionflags	@"SHF_NOTE_NV_CUINFO"
        /*0018*/ 	.short	0x0002
        /*001a*/ 	.short	0x0064
        /*001c*/ 	.short	0x0082
	.zero		2


//--------------------- .nv.info                  --------------------------
	.section	.nv.info,"",@"SHT_CUDA_INFO"
	.align	4


	//----- nvinfo : EIATTR_REGCOUNT
	.align		4
        /*0000*/ 	.byte	0x04, 0x2f
        /*0002*/ 	.short	(.L_1 - .L_0)
	.align		4
.L_0:
        /*0004*/ 	.word	index@(_Z14iteratePoissonPfS_S_)
        /*0008*/ 	.word	0x00000011


	//----- nvinfo : EIATTR_FRAME_SIZE
	.align		4
.L_1:
        /*000c*/ 	.byte	0x04, 0x11
        /*000e*/ 	.short	(.L_3 - .L_2)
	.align		4
.L_2:
        /*0010*/ 	.word	index@(_Z14iteratePoissonPfS_S_)
        /*0014*/ 	.word	0x00000000


	//----- nvinfo : EIATTR_MIN_STACK_SIZE
	.align		4
.L_3:
        /*0018*/ 	.byte	0x04, 0x12
        /*001a*/ 	.short	(.L_5 - .L_4)
	.align		4
.L_4:
        /*001c*/ 	.word	index@(_Z14iteratePoissonPfS_S_)
        /*0020*/ 	.word	0x00000000
.L_5:


//--------------------- .nv.compat                --------------------------
	.section	.nv.compat,"",@"SHT_CUDA_COMPAT_INFO"
	.align	4
        /*0000*/ 	.byte	0x02, 0x09, 0x00, 0x00, 0x02, 0x02, 0x01, 0x00, 0x02, 0x05, 0x05, 0x00, 0x03, 0x07, 0x01, 0x01
        /*0010*/ 	.byte	0x02, 0x03, 0x00, 0x00, 0x02, 0x06, 0x01, 0x00, 0x04, 0x0b, 0x08, 0x00, 0x01, 0x00, 0x00, 0x00
        /*0020*/ 	.byte	0x00, 0x00, 0x00, 0x00


//--------------------- .nv.info._Z14iteratePoissonPfS_S_ --------------------------
	.section	.nv.info._Z14iteratePoissonPfS_S_,"",@"SHT_CUDA_INFO"
	.sectionflags	@""
	.align	4


	//----- nvinfo : EIATTR_CUDA_API_VERSION
	.align		4
        /*0000*/ 	.byte	0x04, 0x37
        /*0002*/ 	.short	(.L_7 - .L_6)
.L_6:
        /*0004*/ 	.word	0x00000082


	//----- nvinfo : EIATTR_KPARAM_INFO
	.align		4
.L_7:
        /*0008*/ 	.byte	0x04, 0x17
        /*000a*/ 	.short	(.L_9 - .L_8)
.L_8:
        /*000c*/ 	.word	0x00000000
        /*0010*/ 	.short	0x0002
        /*0012*/ 	.short	0x0010
        /*0014*/ 	.byte	0x00, 0xf5, 0x21, 0x00


	//----- nvinfo : EIATTR_KPARAM_INFO
	.align		4
.L_9:
        /*0018*/ 	.byte	0x04, 0x17
        /*001a*/ 	.short	(.L_11 - .L_10)
.L_10:
        /*001c*/ 	.word	0x00000000
        /*0020*/ 	.short	0x0001
        /*0022*/ 	.short	0x0008
        /*0024*/ 	.byte	0x00, 0xf5, 0x21, 0x00


	//----- nvinfo : EIATTR_KPARAM_INFO
	.align		4
.L_11:
        /*0028*/ 	.byte	0x04, 0x17
        /*002a*/ 	.short	(.L_13 - .L_12)
.L_12:
        /*002c*/ 	.word	0x00000000
        /*0030*/ 	.short	0x0000
        /*0032*/ 	.short	0x0000
        /*0034*/ 	.byte	0x00, 0xf5, 0x21, 0x00


	//----- nvinfo : EIATTR_SPARSE_MMA_MASK
	.align		4
.L_13:
        /*0038*/ 	.byte	0x03, 0x50
        /*003a*/ 	.short	0x0000


	//----- nvinfo : EIATTR_MAXREG_COUNT
	.align		4
        /*003c*/ 	.byte	0x03, 0x1b
        /*003e*/ 	.short	0x00ff


	//----- nvinfo : EIATTR_MERCURY_ISA_VERSION
	.align		4
        /*0040*/ 	.byte	0x03, 0x5f
        /*0042*/ 	.short	0x0101


	//----- nvinfo : EIATTR_VRC_CTA_INIT_COUNT
	.align		4
        /*0044*/ 	.byte	0x02, 0x4a
	.zero		1
	.zero		1


	//----- nvinfo : EIATTR_EXIT_INSTR_OFFSETS
	.align		4
        /*0048*/ 	.byte	0x04, 0x1c
        /*004a*/ 	.short	(.L_15 - .L_14)


	//   ....[0]....
.L_14:
        /*004c*/ 	.word	0x000000c0


	//   ....[1]....
        /*0050*/ 	.word	0x000002a0


	//----- nvinfo : EIATTR_CBANK_PARAM_SIZE
	.align		4
.L_15:
        /*0054*/ 	.byte	0x03, 0x19
        /*0056*/ 	.short	0x0018


	//----- nvinfo : EIATTR_PARAM_CBANK
	.align		4
        /*0058*/ 	.byte	0x04, 0x0a
        /*005a*/ 	.short	(.L_17 - .L_16)
	.align		4
.L_16:
        /*005c*/ 	.word	index@(.nv.constant0._Z14iteratePoissonPfS_S_)
        /*0060*/ 	.short	0x0380
        /*0062*/ 	.short	0x0018


	//----- nvinfo : EIATTR_SW_WAR
	.align		4
.L_17:
        /*0064*/ 	.byte	0x04, 0x36
        /*0066*/ 	.short	(.L_19 - .L_18)
.L_18:
        /*0068*/ 	.word	0x00000008
.L_19:


//--------------------- .nv.callgraph             --------------------------
	.section	.nv.callgraph,"",@"SHT_CUDA_CALLGRAPH"
	.align	4
	.sectionentsize	8
	.align		4
        /*0000*/ 	.word	0x00000000
	.align		4
        /*0004*/ 	.word	0xffffffff
	.align		4
        /*0008*/ 	.word	0x00000000
	.align		4
        /*000c*/ 	.word	0xfffffffe
	.align		4
        /*0010*/ 	.word	0x00000000
	.align		4
        /*0014*/ 	.word	0xfffffffd
	.align		4
        /*0018*/ 	.word	0x00000000
	.align		4
        /*001c*/ 	.word	0xfffffffc


//--------------------- .text._Z14iteratePoissonPfS_S_ --------------------------
	.section	.text._Z14iteratePoissonPfS_S_,"ax",@progbits
	.align	128
        .global         _Z14iteratePoissonPfS_S_
        .type           _Z14iteratePoissonPfS_S_,@function
        .size           _Z14iteratePoissonPfS_S_,(.L_x_1 - _Z14iteratePoissonPfS_S_)
        .other          _Z14iteratePoissonPfS_S_,@"STO_CUDA_ENTRY STV_DEFAULT"
_Z14iteratePoissonPfS_S_:
.text._Z14iteratePoissonPfS_S_:
[----:B------:R-:W-:Y:S01]  /*0000*/  LDC R1, c[0x0][0x37c] ;  /* 0x0000df00ff017b82 */ /* 0x000fe20000000800 */
[----:B------:R-:W0:Y:S07]  /*0010*/  S2R R2, SR_TID.Y ;  /* 0x0000000000027919 */ /* 0x000e2e0000002200 */
[----:B------:R-:W1:Y:S01]  /*0020*/  LDC R0, c[0x0][0x360] ;  /* 0x0000d800ff007b82 */ /* 0x000e620000000800 */
[----:B------:R-:W1:Y:S07]  /*0030*/  S2R R5, SR_TID.X ;  /* 0x0000000000057919 */ /* 0x000e6e0000002100 */
[----:B------:R-:W0:Y:S08]  /*0040*/  S2UR UR5, SR_CTAID.Y ;  /* 0x00000000000579c3 */ /* 0x000e300000002600 */
[----:B------:R-:W0:Y:S08]  /*0050*/  LDC R3, c[0x0][0x364] ;  /* 0x0000d900ff037b82 */ /* 0x000e300000000800 */
[----:B------:R-:W1:Y:S01]  /*0060*/  S2UR UR4, SR_CTAID.X ;  /* 0x00000000000479c3 */ /* 0x000e620000002500 */
[----:B0-----:R-:W-:-:S02]  /*0070*/  IMAD R3, R3, UR5, R2 ;  /* 0x0000000503037c24 */ /* 0x001fc4000f8e0202 */
[----:B-1----:R-:W-:-:S03]  /*0080*/  IMAD R0, R0, UR4, R5 ;  /* 0x0000000400007c24 */ /* 0x002fc6000f8e0205 */
[----:B------:R-:W-:-:S04]  /*0090*/  IADD3 R5, PT, PT, R3, -0x1, RZ ;  /* 0xffffffff03057810 */ /* 0x000fc80007ffe0ff */
[----:B------:R-:W-:-:S04]  /*00a0*/  VIADDMNMX.U32 R5, R0, 0xffffffff, R5, !PT ;  /* 0xffffffff00057846 */ /* 0x000fc80007800005 */
[----:B------:R-:W-:-:S13]  /*00b0*/  ISETP.GT.U32.AND P0, PT, R5, 0x7d, PT ;  /* 0x0000007d0500780c */ /* 0x000fda0003f04070 */
[----:B------:R-:W-:Y:S05]  /*00c0*/  @P0 EXIT ;  /* 0x000000000000094d */ /* 0x000fea0003800000 */
[----:B------:R-:W0:Y:S01]  /*00d0*/  LDC.64 R8, c[0x0][0x390] ;  /* 0x0000e400ff087b82 */ /* 0x000e220000000a00 */
[----:B------:R-:W1:Y:S01]  /*00e0*/  LDCU.64 UR4, c[0x0][0x358] ;  /* 0x00006b00ff0477ac */ /* 0x000e620008000a00 */
[----:B------:R-:W-:-:S04]  /*00f0*/  LEA R0, R3, R0, 0x7 ;  /* 0x0000000003007211 */ /* 0x000fc800078e38ff */
[C---:B------:R-:W-:Y:S02]  /*0100*/  IADD3 R3, PT, PT, R0.reuse, -0x80, RZ ;  /* 0xffffff8000037810 */ /* 0x040fe40007ffe0ff */
[----:B------:R-:W2:Y:S01]  /*0110*/  LDC.64 R10, c[0x0][0x380] ;  /* 0x0000e000ff0a7b82 */ /* 0x000ea20000000a00 */
[C---:B------:R-:W-:Y:S02]  /*0120*/  IADD3 R5, PT, PT, R0.reuse, 0x80, RZ ;  /* 0x0000008000057810 */ /* 0x040fe40007ffe0ff */
[----:B------:R-:W-:Y:S01]  /*0130*/  IADD3 R7, PT, PT, R0, -0x1, RZ ;  /* 0xffffffff00077810 */ /* 0x000fe20007ffe0ff */
[----:B0-----:R-:W-:-:S04]  /*0140*/  IMAD.WIDE.U32 R2, R3, 0x4, R8 ;  /* 0x0000000403027825 */ /* 0x001fc800078e0008 */
[--C-:B------:R-:W-:Y:S02]  /*0150*/  IMAD.WIDE.U32 R4, R5, 0x4, R8.reuse ;  /* 0x0000000405047825 */ /* 0x100fe400078e0008 */
[----:B-1----:R-:W3:Y:S02]  /*0160*/  LDG.E R2, desc[UR4][R2.64] ;  /* 0x0000000402027981 */ /* 0x002ee4000c1e1900 */
[----:B------:R-:W-:Y:S02]  /*0170*/  IMAD.WIDE.U32 R6, R7, 0x4, R8 ;  /* 0x0000000407067825 */ /* 0x000fe400078e0008 */
[----:B------:R-:W3:Y:S02]  /*0180*/  LDG.E R5, desc[UR4][R4.64] ;  /* 0x0000000404057981 */ /* 0x000ee4000c1e1900 */
[C---:B--2---:R-:W-:Y:S02]  /*0190*/  IMAD.WIDE.U32 R10, R0.reuse, 0x4, R10 ;  /* 0x00000004000a7825 */ /* 0x044fe400078e000a */
[----:B------:R-:W2:Y:S02]  /*01a0*/  LDG.E R7, desc[UR4][R6.64] ;  /* 0x0000000406077981 */ /* 0x000ea4000c1e1900 */
[----:B------:R-:W-:-:S02]  /*01b0*/  IMAD.WIDE.U32 R8, R0, 0x4, R8 ;  /* 0x0000000400087825 */ /* 0x000fc400078e0008 */
[----:B------:R-:W4:Y:S04]  /*01c0*/  LDG.E R10, desc[UR4][R10.64] ;  /* 0x000000040a0a7981 */ /* 0x000f28000c1e1900 */
[----:B------:R-:W5:Y:S01]  /*01d0*/  LDG.E R9, desc[UR4][R8.64+0x4] ;  /* 0x0000040408097981 */ /* 0x000f62000c1e1900 */
[----:B---3--:R-:W-:Y:S02]  /*01e0*/  FADD R12, R2, R5 ;  /* 0x00000005020c7221 */ /* 0x008fe40000000000 */
[----:B------:R-:W0:Y:S02]  /*01f0*/  LDC.64 R4, c[0x0][0x388] ;  /* 0x0000e200ff047b82 */ /* 0x000e240000000a00 */
[----:B--2---:R-:W-:Y:S02]  /*0200*/  FADD R14, R12, R7 ;  /* 0x000000070c0e7221 */ /* 0x004fe40000000000 */
[----:B----4-:R-:W1:Y:S02]  /*0210*/  F2F.F64.F32 R12, R10 ;  /* 0x0000000a000c7310 */ /* 0x010e640000201800 */
[----:B-----5:R-:W-:-:S04]  /*0220*/  FADD R14, R14, R9 ;  /* 0x000000090e0e7221 */ /* 0x020fc80000000000 */
[----:B------:R-:W-:-:S04]  /*0230*/  FMUL R14, R14, 0.25 ;  /* 0x3e8000000e0e7820 */ /* 0x000fc80000400000 */
[----:B------:R-:W2:Y:S01]  /*0240*/  F2F.F64.F32 R2, R14 ;  /* 0x0000000e00027310 */ /* 0x000ea20000201800 */
[----:B-1----:R-:W-:-:S08]  /*0250*/  DMUL R12, R12, 0.0390625 ;  /* 0x3fa400000c0c7828 */ /* 0x002fd00000000000 */
[----:B--2---:R-:W-:-:S10]  /*0260*/  DFMA R2, R12, 0.0390625, R2 ;  /* 0x3fa400000c02782b */ /* 0x004fd40000000002 */
[----:B------:R-:W1:Y:S01]  /*0270*/  F2F.F32.F64 R3, R2 ;  /* 0x0000000200037310 */ /* 0x000e620000301000 */
[----:B0-----:R-:W-:-:S05]  /*0280*/  IMAD.WIDE.U32 R4, R0, 0x4, R4 ;  /* 0x0000000400047825 */ /* 0x001fca00078e0004 */
[----:B-1----:R-:W-:Y:S01]  /*0290*/  STG.E desc[UR4][R4.64], R3 ;  /* 0x0000000304007986 */ /* 0x002fe2000c101904 */
[----:B------:R-:W-:Y:S05]  /*02a0*/  EXIT ;  /* 0x000000000000794d */ /* 0x000fea0003800000 */
.L_x_0:
[----:B------:R-:W-:-:S00]  /*02b0*/  BRA `(.L_x_0) ;  /* 0xfffffffc00fc7947 */ /* 0x000fc0000383ffff */
[----:B------:R-:W-:-:S00]  /*02c0*/  NOP ;  /* 0x0000000000007918 */ /* 0x000fc00000000000 */
        /* <DEDUP_REMOVED lines=11> */
.L_x_1:


//--------------------- .nv.shared.reserved.0     --------------------------
	.section	.nv.shared.reserved.0,"aw",@nobits
	.weak		__nv_reservedSMEM_offset_0_alias
	.size		__nv_reservedSMEM_offset_0_alias, 0, 64
	.other		__nv_reservedSMEM_offset_0_alias,@"STO_CUDA_RESERVED_SHARED STV_DEFAULT"
__nv_reservedSMEM_offset_0_alias:
	.zero		0
	.zero		64


//--------------------- .nv.constant0._Z14iteratePoissonPfS_S_ --------------------------
	.section	.nv.constant0._Z14iteratePoissonPfS_S_,"a",@progbits
	.sectionflags	@""
	.align	4
.nv.constant0._Z14iteratePoissonPfS_S_:
	.zero		920


//--------------------- SYMBOLS --------------------------

	.type		.nv.reservedSmem.offset0,@object
	.size		.nv.reservedSmem.offset0,0x4
